//
// Generated by NVIDIA NVVM Compiler
//
// Compiler Build ID: CL-36424714
// Cuda compilation tools, release 13.0, V13.0.88
// Based on NVVM 20.0.0
//

.version 9.0
.target sm_100
.address_size 64

	// .globl	_Z13Find_TrianglePiS_iiS_
.extern .func  (.param .b32 func_retval0) vprintf
(
	.param .b64 vprintf_param_0,
	.param .b64 vprintf_param_1
)
;
// _ZZ13Find_TrianglePiS_iiS_E3neb has been demoted
// _ZZ13Find_TrianglePiS_iiS_E3neb_0 has been demoted
.global .align 1 .b8 $str[23] = {115, 105, 122, 101, 95, 108, 105, 115, 116, 32, 58, 37, 100, 32, 44, 32, 78, 32, 58, 37, 100, 10};

.visible .entry _Z13Find_TrianglePiS_iiS_(
	.param .u64 .ptr .align 1 _Z13Find_TrianglePiS_iiS__param_0,
	.param .u64 .ptr .align 1 _Z13Find_TrianglePiS_iiS__param_1,
	.param .u32 _Z13Find_TrianglePiS_iiS__param_2,
	.param .u32 _Z13Find_TrianglePiS_iiS__param_3,
	.param .u64 .ptr .align 1 _Z13Find_TrianglePiS_iiS__param_4
)
{
	.local .align 8 .b8 	__local_depot0[8];
	.reg .b64 	%SP;
	.reg .b64 	%SPL;
	.reg .pred 	%p<31>;
	.reg .b32 	%r<130>;
	.reg .b32 	%f<4>;
	.reg .b64 	%rd<27>;
	// demoted variable
	.shared .align 4 .b8 _ZZ13Find_TrianglePiS_iiS_E3neb[256];
	// demoted variable
	.shared .align 4 .b8 _ZZ13Find_TrianglePiS_iiS_E3neb_0[8192];
	mov.u64 	%SPL, __local_depot0;
	cvta.local.u64 	%SP, %SPL;
	ld.param.u64 	%rd6, [_Z13Find_TrianglePiS_iiS__param_0];
	ld.param.u64 	%rd7, [_Z13Find_TrianglePiS_iiS__param_1];
	ld.param.u64 	%rd8, [_Z13Find_TrianglePiS_iiS__param_4];
	cvta.to.global.u64 	%rd1, %rd6;
	cvta.to.global.u64 	%rd2, %rd8;
	cvta.to.global.u64 	%rd3, %rd7;
	mov.u32 	%r60, %ctaid.x;
	mov.u32 	%r1, %tid.x;
	mul.wide.u32 	%rd9, %r60, 4;
	add.s64 	%rd10, %rd3, %rd9;
	ld.global.u32 	%r2, [%rd10];
	ld.global.u32 	%r61, [%rd10+4];
	not.b32 	%r62, %r2;
	add.s32 	%r3, %r61, %r62;
	setp.gt.s32 	%p1, %r3, 63;
	@%p1 bra 	$L__BB0_13;
	setp.gt.s32 	%p22, %r1, %r3;
	shl.b32 	%r97, %r1, 2;
	mov.u32 	%r98, _ZZ13Find_TrianglePiS_iiS_E3neb;
	add.s32 	%r4, %r98, %r97;
	@%p22 bra 	$L__BB0_3;
	add.s32 	%r99, %r2, %r1;
	mul.wide.s32 	%rd21, %r99, 4;
	add.s64 	%rd22, %rd1, %rd21;
	ld.global.u32 	%r100, [%rd22];
	st.shared.u32 	[%r4], %r100;
$L__BB0_3:
	setp.gt.s32 	%p23, %r1, %r3;
	bar.sync 	0;
	@%p23 bra 	$L__BB0_44;
	ld.shared.u32 	%r102, [%r4];
	mul.wide.s32 	%rd23, %r102, 4;
	add.s64 	%rd24, %rd3, %rd23;
	ld.global.u32 	%r114, [%rd24];
	ld.global.u32 	%r6, [%rd24+4];
	setp.ge.s32 	%p24, %r114, %r6;
	mov.b32 	%r112, 0;
	@%p24 bra 	$L__BB0_12;
	mov.b32 	%r113, 0;
	mov.u32 	%r112, %r113;
$L__BB0_6:
	shl.b32 	%r104, %r113, 2;
	add.s32 	%r106, %r98, %r104;
	ld.shared.u32 	%r10, [%r106];
	mul.wide.s32 	%rd25, %r114, 4;
	add.s64 	%rd26, %rd1, %rd25;
	ld.global.u32 	%r11, [%rd26];
	setp.ge.s32 	%p25, %r10, %r11;
	@%p25 bra 	$L__BB0_8;
	add.s32 	%r113, %r113, 1;
	bra.uni 	$L__BB0_11;
$L__BB0_8:
	setp.ge.s32 	%p26, %r11, %r10;
	@%p26 bra 	$L__BB0_10;
	add.s32 	%r114, %r114, 1;
	bra.uni 	$L__BB0_11;
$L__BB0_10:
	setp.eq.s32 	%p27, %r10, %r11;
	selp.u32 	%r107, 1, 0, %p27;
	add.s32 	%r112, %r112, %r107;
	add.s32 	%r113, %r113, %r107;
	add.s32 	%r114, %r114, %r107;
$L__BB0_11:
	setp.le.s32 	%p28, %r113, %r3;
	setp.lt.s32 	%p29, %r114, %r6;
	and.pred  	%p30, %p28, %p29;
	@%p30 bra 	$L__BB0_6;
$L__BB0_12:
	atom.global.add.u32 	%r108, [%rd2], %r112;
	bra.uni 	$L__BB0_44;
$L__BB0_13:
	add.u64 	%rd11, %SP, 0;
	add.u64 	%rd12, %SPL, 0;
	cvt.rn.f32.u32 	%f1, %r3;
	mul.f32 	%f2, %f1, 0f3C800000;
	cvt.rpi.f32.f32 	%f3, %f2;
	cvt.rzi.s32.f32 	%r21, %f3;
	st.local.v2.u32 	[%rd12], {%r3, %r21};
	mov.u64 	%rd13, $str;
	cvta.global.u64 	%rd14, %rd13;
	{ // callseq 0, 0
	.param .b64 param0;
	st.param.b64 	[param0], %rd14;
	.param .b64 param1;
	st.param.b64 	[param1], %rd11;
	.param .b32 retval0;
	call.uni (retval0), 
	vprintf, 
	(
	param0, 
	param1
	);
	ld.param.b32 	%r63, [retval0];
	} // callseq 0
	setp.lt.s32 	%p2, %r21, 1;
	@%p2 bra 	$L__BB0_30;
	and.b32  	%r22, %r21, 3;
	setp.lt.u32 	%p3, %r21, 4;
	mov.b32 	%r117, 0;
	@%p3 bra 	$L__BB0_25;
	and.b32  	%r117, %r21, 2147483644;
	mov.b32 	%r116, 0;
	mov.u32 	%r70, _ZZ13Find_TrianglePiS_iiS_E3neb_0;
$L__BB0_16:
	shl.b32 	%r67, %r116, 6;
	add.s32 	%r25, %r67, %r1;
	setp.gt.s32 	%p4, %r25, %r3;
	add.s32 	%r68, %r25, %r2;
	mul.wide.s32 	%rd15, %r68, 4;
	add.s64 	%rd4, %rd1, %rd15;
	shl.b32 	%r69, %r25, 2;
	add.s32 	%r26, %r70, %r69;
	@%p4 bra 	$L__BB0_18;
	ld.global.u32 	%r71, [%rd4];
	st.shared.u32 	[%r26], %r71;
$L__BB0_18:
	add.s32 	%r72, %r25, 64;
	setp.gt.s32 	%p5, %r72, %r3;
	@%p5 bra 	$L__BB0_20;
	ld.global.u32 	%r73, [%rd4+256];
	st.shared.u32 	[%r26+256], %r73;
$L__BB0_20:
	add.s32 	%r74, %r25, 128;
	setp.gt.s32 	%p6, %r74, %r3;
	@%p6 bra 	$L__BB0_22;
	ld.global.u32 	%r75, [%rd4+512];
	st.shared.u32 	[%r26+512], %r75;
$L__BB0_22:
	add.s32 	%r76, %r25, 192;
	setp.gt.s32 	%p7, %r76, %r3;
	@%p7 bra 	$L__BB0_24;
	ld.global.u32 	%r77, [%rd4+768];
	st.shared.u32 	[%r26+768], %r77;
$L__BB0_24:
	add.s32 	%r116, %r116, 4;
	setp.ne.s32 	%p8, %r116, %r117;
	@%p8 bra 	$L__BB0_16;
$L__BB0_25:
	setp.eq.s32 	%p9, %r22, 0;
	@%p9 bra 	$L__BB0_30;
	shl.b32 	%r78, %r117, 8;
	shl.b32 	%r79, %r1, 2;
	add.s32 	%r80, %r78, %r79;
	mov.u32 	%r81, _ZZ13Find_TrianglePiS_iiS_E3neb_0;
	add.s32 	%r121, %r81, %r80;
	shl.b32 	%r82, %r117, 6;
	add.s32 	%r119, %r1, %r82;
	add.s32 	%r120, %r119, %r2;
	neg.s32 	%r118, %r22;
$L__BB0_27:
	.pragma "nounroll";
	mul.wide.s32 	%rd16, %r120, 4;
	add.s64 	%rd5, %rd1, %rd16;
	setp.gt.s32 	%p10, %r119, %r3;
	@%p10 bra 	$L__BB0_29;
	ld.global.u32 	%r83, [%rd5];
	st.shared.u32 	[%r121], %r83;
$L__BB0_29:
	add.s32 	%r121, %r121, 256;
	add.s32 	%r120, %r120, 64;
	add.s32 	%r119, %r119, 64;
	add.s32 	%r118, %r118, 1;
	setp.ne.s32 	%p11, %r118, 0;
	@%p11 bra 	$L__BB0_27;
$L__BB0_30:
	setp.lt.s32 	%p12, %r21, 1;
	bar.sync 	0;
	@%p12 bra 	$L__BB0_43;
	shl.b32 	%r85, %r1, 2;
	mov.u32 	%r86, _ZZ13Find_TrianglePiS_iiS_E3neb_0;
	add.s32 	%r41, %r86, %r85;
	mov.b32 	%r122, 0;
$L__BB0_32:
	shl.b32 	%r87, %r122, 6;
	add.s32 	%r88, %r87, %r1;
	setp.gt.s32 	%p13, %r88, %r3;
	@%p13 bra 	$L__BB0_42;
	ld.shared.u32 	%r90, [%r41];
	mul.wide.s32 	%rd17, %r90, 4;
	add.s64 	%rd18, %rd3, %rd17;
	ld.global.u32 	%r128, [%rd18];
	ld.global.u32 	%r44, [%rd18+4];
	setp.ge.s32 	%p14, %r128, %r44;
	mov.b32 	%r126, 0;
	@%p14 bra 	$L__BB0_41;
	mov.b32 	%r127, 0;
	mov.u32 	%r126, %r127;
$L__BB0_35:
	shl.b32 	%r92, %r127, 2;
	add.s32 	%r94, %r86, %r92;
	ld.shared.u32 	%r48, [%r94];
	mul.wide.s32 	%rd19, %r128, 4;
	add.s64 	%rd20, %rd1, %rd19;
	ld.global.u32 	%r49, [%rd20];
	setp.ge.s32 	%p15, %r48, %r49;
	@%p15 bra 	$L__BB0_37;
	add.s32 	%r127, %r127, 1;
	bra.uni 	$L__BB0_40;
$L__BB0_37:
	setp.ge.s32 	%p16, %r49, %r48;
	@%p16 bra 	$L__BB0_39;
	add.s32 	%r128, %r128, 1;
	bra.uni 	$L__BB0_40;
$L__BB0_39:
	setp.eq.s32 	%p17, %r48, %r49;
	selp.u32 	%r95, 1, 0, %p17;
	add.s32 	%r126, %r126, %r95;
	add.s32 	%r127, %r127, %r95;
	add.s32 	%r128, %r128, %r95;
$L__BB0_40:
	setp.le.s32 	%p18, %r127, %r3;
	setp.lt.s32 	%p19, %r128, %r44;
	and.pred  	%p20, %p18, %p19;
	@%p20 bra 	$L__BB0_35;
$L__BB0_41:
	atom.global.add.u32 	%r96, [%rd2], %r126;
$L__BB0_42:
	add.s32 	%r122, %r122, 1;
	setp.ne.s32 	%p21, %r122, %r21;
	@%p21 bra 	$L__BB0_32;
$L__BB0_43:
	bar.sync 	0;
$L__BB0_44:
	ret;

}


// ===== COMPILED SASS (sm_100) =====

	.target	sm_100

	.elftype	@"ET_EXEC"


//--------------------- .note.nv.tkinfo           --------------------------
	.section	.note.nv.tkinfo,"",@"SHT_NOTE"
	.sectionflags	@"SHF_NOTE_NV_TKINFO"
	.tkinfo
        /*0018*/ 	.word	0x00000002
        /*0030*/ 	.string	""
        /*0030*/ 	.string	"ptxas"
        /*0030*/ 	.string	"Cuda compilation tools, release 13.0, V13.0.88"
        /*0030*/ 	.string	"Build cuda_13.0.r13.0/compiler.36424714_0"
        /*0030*/ 	.string	"-arch sm_100 -m 64 "



//--------------------- .note.nv.cuinfo           --------------------------
	.section	.note.nv.cuinfo,"",@"SHT_NOTE"
	.sectionflags	@"SHF_NOTE_NV_CUINFO"
        /*0018*/ 	.short	0x0002
        /*001a*/ 	.short	0x0064
        /*001c*/ 	.short	0x0082
	.zero		2


//--------------------- .nv.info                  --------------------------
	.section	.nv.info,"",@"SHT_CUDA_INFO"
	.align	4


	//----- nvinfo : EIATTR_REGCOUNT
	.align		4
        /*0000*/ 	.byte	0x04, 0x2f
        /*0002*/ 	.short	(.L_2 - .L_1)
	.align		4
.L_1:
        /*0004*/ 	.word	index@(_Z13Find_TrianglePiS_iiS_)
        /*0008*/ 	.word	0x00000020


	//----- nvinfo : EIATTR_FRAME_SIZE
	.align		4
.L_2:
        /*000c*/ 	.byte	0x04, 0x11
        /*000e*/ 	.short	(.L_4 - .L_3)
	.align		4
.L_3:
        /*0010*/ 	.word	index@(_Z13Find_TrianglePiS_iiS_)
        /*0014*/ 	.word	0x00000008


	//----- nvinfo : EIATTR_MIN_STACK_SIZE
	.align		4
.L_4:
        /*0018*/ 	.byte	0x04, 0x12
        /*001a*/ 	.short	(.L_6 - .L_5)
	.align		4
.L_5:
        /*001c*/ 	.word	index@(_Z13Find_TrianglePiS_iiS_)
        /*0020*/ 	.word	0x00000008
.L_6:


//--------------------- .nv.compat                --------------------------
	.section	.nv.compat,"",@"SHT_CUDA_COMPAT_INFO"
	.align	4
        /*0000*/ 	.byte	0x02, 0x09, 0x00, 0x00, 0x02, 0x02, 0x01, 0x00, 0x02, 0x05, 0x05, 0x00, 0x03, 0x07, 0x01, 0x01
        /*0010*/ 	.byte	0x02, 0x03, 0x00, 0x00, 0x02, 0x06, 0x01, 0x00, 0x04, 0x0b, 0x08, 0x00, 0x09, 0x00, 0x00, 0x00
        /*0020*/ 	.byte	0x00, 0x00, 0x00, 0x00


//--------------------- .nv.info._Z13Find_TrianglePiS_iiS_ --------------------------
	.section	.nv.info._Z13Find_TrianglePiS_iiS_,"",@"SHT_CUDA_INFO"
	.sectionflags	@""
	.align	4


	//----- nvinfo : EIATTR_CUDA_API_VERSION
	.align		4
        /*0000*/ 	.byte	0x04, 0x37
        /*0002*/ 	.short	(.L_8 - .L_7)
.L_7:
        /*0004*/ 	.word	0x00000082


	//----- nvinfo : EIATTR_KPARAM_INFO
	.align		4
.L_8:
        /*0008*/ 	.byte	0x04, 0x17
        /*000a*/ 	.short	(.L_10 - .L_9)
.L_9:
        /*000c*/ 	.word	0x00000000
        /*0010*/ 	.short	0x0004
        /*0012*/ 	.short	0x0018
        /*0014*/ 	.byte	0x00, 0xf5, 0x21, 0x00


	//----- nvinfo : EIATTR_KPARAM_INFO
	.align		4
.L_10:
        /*0018*/ 	.byte	0x04, 0x17
        /*001a*/ 	.short	(.L_12 - .L_11)
.L_11:
        /*001c*/ 	.word	0x00000000
        /*0020*/ 	.short	0x0003
        /*0022*/ 	.short	0x0014
        /*0024*/ 	.byte	0x00, 0xf0, 0x11, 0x00


	//----- nvinfo : EIATTR_KPARAM_INFO
	.align		4
.L_12:
        /*0028*/ 	.byte	0x04, 0x17
        /*002a*/ 	.short	(.L_14 - .L_13)
.L_13:
        /*002c*/ 	.word	0x00000000
        /*0030*/ 	.short	0x0002
        /*0032*/ 	.short	0x0010
        /*0034*/ 	.byte	0x00, 0xf0, 0x11, 0x00


	//----- nvinfo : EIATTR_KPARAM_INFO
	.align		4
.L_14:
        /*0038*/ 	.byte	0x04, 0x17
        /*003a*/ 	.short	(.L_16 - .L_15)
.L_15:
        /*003c*/ 	.word	0x00000000
        /*0040*/ 	.short	0x0001
        /*0042*/ 	.short	0x0008
        /*0044*/ 	.byte	0x00, 0xf5, 0x21, 0x00


	//----- nvinfo : EIATTR_KPARAM_INFO
	.align		4
.L_16:
        /*0048*/ 	.byte	0x04, 0x17
        /*004a*/ 	.short	(.L_18 - .L_17)
.L_17:
        /*004c*/ 	.word	0x00000000
        /*0050*/ 	.short	0x0000
        /*0052*/ 	.short	0x0000
        /*0054*/ 	.byte	0x00, 0xf5, 0x21, 0x00


	//----- nvinfo : EIATTR_SPARSE_MMA_MASK
	.align		4
.L_18:
        /*0058*/ 	.byte	0x03, 0x50
        /*005a*/ 	.short	0x0000


	//----- nvinfo : EIATTR_MAXREG_COUNT
	.align		4
        /*005c*/ 	.byte	0x03, 0x1b
        /*005e*/ 	.short	0x00ff


	//----- nvinfo : EIATTR_NUM_BARRIERS
	.align		4
        /*0060*/ 	.byte	0x02, 0x4c
        /*0062*/ 	.byte	0x01
	.zero		1


	//----- nvinfo : EIATTR_EXTERNS
	.align		4
        /*0064*/ 	.byte	0x04, 0x0f
        /*0066*/ 	.short	(.L_20 - .L_19)


	//   ....[0]....
	.align		4
.L_19:
        /*0068*/ 	.word	index@(vprintf)


	//----- nvinfo : EIATTR_MERCURY_ISA_VERSION
	.align		4
.L_20:
        /*006c*/ 	.byte	0x03, 0x5f
        /*006e*/ 	.short	0x0101


	//----- nvinfo : EIATTR_INT_WARP_WIDE_INSTR_OFFSETS
	.align		4
        /*0070*/ 	.byte	0x04, 0x31
        /*0072*/ 	.short	(.L_22 - .L_21)


	//   ....[0]....
.L_21:
        /*0074*/ 	.word	0x000003d0


	//   ....[1]....
        /*0078*/ 	.word	0x000003f0


	//   ....[2]....
        /*007c*/ 	.word	0x00001470


	//   ....[3]....
        /*0080*/ 	.word	0x00001490


	//----- nvinfo : EIATTR_VRC_CTA_INIT_COUNT
	.align		4
.L_22:
        /*0084*/ 	.byte	0x02, 0x4a
	.zero		1
	.zero		1


	//----- nvinfo : EIATTR_SYSCALL_OFFSETS
	.align		4
        /*0088*/ 	.byte	0x04, 0x46
        /*008a*/ 	.short	(.L_24 - .L_23)


	//   ....[0]....
.L_23:
        /*008c*/ 	.word	0x000004f0


	//----- nvinfo : EIATTR_EXIT_INSTR_OFFSETS
	.align		4
.L_24:
        /*0090*/ 	.byte	0x04, 0x1c
        /*0092*/ 	.short	(.L_26 - .L_25)


	//   ....[0]....
.L_25:
        /*0094*/ 	.word	0x000001c0


	//   ....[1]....
        /*0098*/ 	.word	0x00000440


	//   ....[2]....
        /*009c*/ 	.word	0x00001510


	//----- nvinfo : EIATTR_CRS_STACK_SIZE
	.align		4
.L_26:
        /*00a0*/ 	.byte	0x04, 0x1e
        /*00a2*/ 	.short	(.L_28 - .L_27)
.L_27:
        /*00a4*/ 	.word	0x00000000


	//----- nvinfo : EIATTR_CBANK_PARAM_SIZE
	.align		4
.L_28:
        /*00a8*/ 	.byte	0x03, 0x19
        /*00aa*/ 	.short	0x0020


	//----- nvinfo : EIATTR_PARAM_CBANK
	.align		4
        /*00ac*/ 	.byte	0x04, 0x0a
        /*00ae*/ 	.short	(.L_30 - .L_29)
	.align		4
.L_29:
        /*00b0*/ 	.word	index@(.nv.constant0._Z13Find_TrianglePiS_iiS_)
        /*00b4*/ 	.short	0x0380
        /*00b6*/ 	.short	0x0020


	//----- nvinfo : EIATTR_SW_WAR
	.align		4
.L_30:
        /*00b8*/ 	.byte	0x04, 0x36
        /*00ba*/ 	.short	(.L_32 - .L_31)
.L_31:
        /*00bc*/ 	.word	0x00000008
.L_32:


//--------------------- .nv.callgraph             --------------------------
	.section	.nv.callgraph,"",@"SHT_CUDA_CALLGRAPH"
	.align	4
	.sectionentsize	8
	.align		4
        /*0000*/ 	.word	0x00000000
	.align		4
        /*0004*/ 	.word	0xffffffff
	.align		4
        /*0008*/ 	.word	index@(_Z13Find_TrianglePiS_iiS_)
	.align		4
        /*000c*/ 	.word	index@(vprintf)
	.align		4
        /*0010*/ 	.word	0x00000000
	.align		4
        /*0014*/ 	.word	0xfffffffe
	.align		4
        /*0018*/ 	.word	0x00000000
	.align		4
        /*001c*/ 	.word	0xfffffffd
	.align		4
        /*0020*/ 	.word	0x00000000
	.align		4
        /*0024*/ 	.word	0xfffffffc


//--------------------- .nv.constant4             --------------------------
	.section	.nv.constant4,"a",@progbits
	.align	8
	.align		8
.nv.constant4:
        /*0000*/ 	.dword	vprintf
	.align		8
        /*0008*/ 	.dword	$str


//--------------------- .text._Z13Find_TrianglePiS_iiS_ --------------------------
	.section	.text._Z13Find_TrianglePiS_iiS_,"ax",@progbits
	.align	128
        .global         _Z13Find_TrianglePiS_iiS_
        .type           _Z13Find_TrianglePiS_iiS_,@function
        .size           _Z13Find_TrianglePiS_iiS_,(.L_x_26 - _Z13Find_TrianglePiS_iiS_)
        .other          _Z13Find_TrianglePiS_iiS_,@"STO_CUDA_ENTRY STV_DEFAULT"
_Z13Find_TrianglePiS_iiS_:
.text._Z13Find_TrianglePiS_iiS_:
[----:B------:R-:W0:Y:S01]  /*0000*/  LDC R1, c[0x0][0x37c] ;  /* 0x0000df00ff017b82 */ /* 0x000e220000000800 */
[----:B------:R-:W1:Y:S07]  /*0010*/  S2R R5, SR_CTAID.X ;  /* 0x0000000000057919 */ /* 0x000e6e0000002500 */
[----:B------:R-:W1:Y:S01]  /*0020*/  LDC.64 R2, c[0x0][0x388] ;  /* 0x0000e200ff027b82 */ /* 0x000e620000000a00 */
[----:B------:R-:W2:Y:S01]  /*0030*/  LDCU.64 UR36, c[0x0][0x358] ;  /* 0x00006b00ff2477ac */ /* 0x000ea20008000a00 */
[----:B0-----:R-:W-:-:S02]  /*0040*/  VIADD R1, R1, 0xfffffff8 ;  /* 0xfffffff801017836 */ /* 0x001fc40000000000 */
[----:B-1----:R-:W-:-:S05]  /*0050*/  IMAD.WIDE.U32 R4, R5, 0x4, R2 ;  /* 0x0000000405047825 */ /* 0x002fca00078e0002 */
[----:B--2---:R-:W2:Y:S04]  /*0060*/  LDG.E R18, desc[UR36][R4.64] ;  /* 0x0000002404127981 */ /* 0x004ea8000c1e1900 */
[----:B------:R-:W3:Y:S01]  /*0070*/  LDG.E R16, desc[UR36][R4.64+0x4] ;  /* 0x0000042404107981 */ /* 0x000ee2000c1e1900 */
[----:B------:R-:W0:Y:S01]  /*0080*/  LDCU UR4, c[0x0][0x2f8] ;  /* 0x00005f00ff0477ac */ /* 0x000e220008000800 */
[----:B------:R-:W1:Y:S01]  /*0090*/  S2R R19, SR_TID.X ;  /* 0x0000000000137919 */ /* 0x000e620000002100 */
[----:B------:R-:W4:Y:S01]  /*00a0*/  LDCU UR5, c[0x0][0x2fc] ;  /* 0x00005f80ff0577ac */ /* 0x000f220008000800 */
[----:B0-----:R-:W-:Y:S02]  /*00b0*/  IADD3 R6, P1, PT, R1, UR4, RZ ;  /* 0x0000000401067c10 */ /* 0x001fe4000ff3e0ff */
[----:B--2---:R-:W-:-:S05]  /*00c0*/  LOP3.LUT R7, RZ, R18, RZ, 0x33, !PT ;  /* 0x00000012ff077212 */ /* 0x004fca00078e33ff */
[----:B---3--:R-:W-:Y:S02]  /*00d0*/  IMAD.IADD R16, R16, 0x1, R7 ;  /* 0x0000000110107824 */ /* 0x008fe400078e0207 */
[----:B----4-:R-:W-:-:S03]  /*00e0*/  IMAD.X R7, RZ, RZ, UR5, P1 ;  /* 0x00000005ff077e24 */ /* 0x010fc600088e06ff */
[----:B------:R-:W-:-:S13]  /*00f0*/  ISETP.GT.AND P0, PT, R16, 0x3f, PT ;  /* 0x0000003f1000780c */ /* 0x000fda0003f04270 */
[----:B-1----:R-:W-:Y:S05]  /*0100*/  @P0 BRA `(.L_x_0) ;  /* 0x0000000000d00947 */ /* 0x002fea0003800000 */
[----:B------:R-:W-:-:S13]  /*0110*/  ISETP.GT.AND P0, PT, R19, R16, PT ;  /* 0x000000101300720c */ /* 0x000fda0003f04270 */
[----:B------:R-:W0:Y:S01]  /*0120*/  @!P0 LDC.64 R4, c[0x0][0x380] ;  /* 0x0000e000ff048b82 */ /* 0x000e220000000a00 */
[----:B------:R-:W-:-:S04]  /*0130*/  @!P0 IMAD.IADD R7, R18, 0x1, R19 ;  /* 0x0000000112078824 */ /* 0x000fc800078e0213 */
[----:B0-----:R-:W-:-:S06]  /*0140*/  @!P0 IMAD.WIDE R4, R7, 0x4, R4 ;  /* 0x0000000407048825 */ /* 0x001fcc00078e0204 */
[----:B------:R-:W2:Y:S01]  /*0150*/  @!P0 LDG.E R4, desc[UR36][R4.64] ;  /* 0x0000002404048981 */ /* 0x000ea2000c1e1900 */
[----:B------:R-:W0:Y:S01]  /*0160*/  S2UR UR5, SR_CgaCtaId ;  /* 0x00000000000579c3 */ /* 0x000e220000008800 */
[----:B------:R-:W-:Y:S02]  /*0170*/  UMOV UR4, 0x400 ;  /* 0x0000040000047882 */ /* 0x000fe40000000000 */
[----:B0-----:R-:W-:-:S06]  /*0180*/  ULEA UR4, UR5, UR4, 0x18 ;  /* 0x0000000405047291 */ /* 0x001fcc000f8ec0ff */
[----:B------:R-:W-:-:S05]  /*0190*/  LEA R19, R19, UR4, 0x2 ;  /* 0x0000000413137c11 */ /* 0x000fca000f8e10ff */
[----:B--2---:R0:W-:Y:S01]  /*01a0*/  @!P0 STS [R19], R4 ;  /* 0x0000000413008388 */ /* 0x0041e20000000800 */
[----:B------:R-:W-:Y:S06]  /*01b0*/  BAR.SYNC.DEFER_BLOCKING 0x0 ;  /* 0x0000000000007b1d */ /* 0x000fec0000010000 */
[----:B------:R-:W-:Y:S05]  /*01c0*/  @P0 EXIT ;  /* 0x000000000000094d */ /* 0x000fea0003800000 */
[----:B0-----:R-:W0:Y:S02]  /*01d0*/  LDS R19, [R19] ;  /* 0x0000000013137984 */ /* 0x001e240000000800 */
[----:B0-----:R-:W-:-:S05]  /*01e0*/  IMAD.WIDE R2, R19, 0x4, R2 ;  /* 0x0000000413027825 */ /* 0x001fca00078e0202 */
[----:B------:R-:W2:Y:S04]  /*01f0*/  LDG.E R0, desc[UR36][R2.64] ;  /* 0x0000002402007981 */ /* 0x000ea8000c1e1900 */
[----:B------:R-:W2:Y:S01]  /*0200*/  LDG.E R7, desc[UR36][R2.64+0x4] ;  /* 0x0000042402077981 */ /* 0x000ea2000c1e1900 */
[----:B------:R-:W-:Y:S01]  /*0210*/  BSSY.RECONVERGENT B0, `(.L_x_1) ;  /* 0x000001a000007945 */ /* 0x000fe20003800200 */
[----:B------:R-:W-:Y:S01]  /*0220*/  IMAD.MOV.U32 R6, RZ, RZ, RZ ;  /* 0x000000ffff067224 */ /* 0x000fe200078e00ff */
[----:B--2---:R-:W-:-:S13]  /*0230*/  ISETP.GE.AND P0, PT, R0, R7, PT ;  /* 0x000000070000720c */ /* 0x004fda0003f06270 */
[----:B------:R-:W-:Y:S05]  /*0240*/  @P0 BRA `(.L_x_2) ;  /* 0x0000000000580947 */ /* 0x000fea0003800000 */
[----:B------:R-:W0:Y:S01]  /*0250*/  LDC.64 R4, c[0x0][0x380] ;  /* 0x0000e000ff047b82 */ /* 0x000e220000000a00 */
[----:B------:R-:W-:Y:S02]  /*0260*/  HFMA2 R6, -RZ, RZ, 0, 0 ;  /* 0x00000000ff067431 */ /* 0x000fe400000001ff */
[----:B------:R-:W-:-:S07]  /*0270*/  IMAD.MOV.U32 R9, RZ, RZ, RZ ;  /* 0x000000ffff097224 */ /* 0x000fce00078e00ff */
.L_x_5:
[----:B0-----:R-:W-:-:S06]  /*0280*/  IMAD.WIDE R2, R0, 0x4, R4 ;  /* 0x0000000400027825 */ /* 0x001fcc00078e0204 */
[----:B------:R-:W2:Y:S01]  /*0290*/  LDG.E R3, desc[UR36][R2.64] ;  /* 0x0000002402037981 */ /* 0x000ea2000c1e1900 */
[----:B------:R-:W-:Y:S01]  /*02a0*/  LEA R8, R9, UR4, 0x2 ;  /* 0x0000000409087c11 */ /* 0x000fe2000f8e10ff */
[----:B------:R-:W-:Y:S05]  /*02b0*/  BSSY.RECONVERGENT B1, `(.L_x_3) ;  /* 0x000000c000017945 */ /* 0x000fea0003800200 */
[----:B------:R-:W2:Y:S02]  /*02c0*/  LDS R8, [R8] ;  /* 0x0000000008087984 */ /* 0x000ea40000000800 */
[----:B--2---:R-:W-:-:S13]  /*02d0*/  ISETP.GE.AND P0, PT, R8, R3, PT ;  /* 0x000000030800720c */ /* 0x004fda0003f06270 */
[----:B------:R-:W-:Y:S01]  /*02e0*/  @!P0 VIADD R9, R9, 0x1 ;  /* 0x0000000109098836 */ /* 0x000fe20000000000 */
[----:B------:R-:W-:Y:S06]  /*02f0*/  @!P0 BRA `(.L_x_4) ;  /* 0x00000000001c8947 */ /* 0x000fec0003800000 */
[----:B------:R-:W-:-:S13]  /*0300*/  ISETP.GE.AND P0, PT, R3, R8, PT ;  /* 0x000000080300720c */ /* 0x000fda0003f06270 */
[----:B------:R-:W-:Y:S01]  /*0310*/  @P0 ISETP.NE.AND P1, PT, R8, R3, PT ;  /* 0x000000030800020c */ /* 0x000fe20003f25270 */
[----:B------:R-:W-:-:S03]  /*0320*/  @!P0 VIADD R0, R0, 0x1 ;  /* 0x0000000100008836 */ /* 0x000fc60000000000 */
[----:B------:R-:W-:-:S05]  /*0330*/  @P0 SEL R3, RZ, 0x1, P1 ;  /* 0x00000001ff030807 */ /* 0x000fca0000800000 */
[--C-:B------:R-:W-:Y:S02]  /*0340*/  @P0 IMAD.IADD R6, R6, 0x1, R3.reuse ;  /* 0x0000000106060824 */ /* 0x100fe400078e0203 */
[--C-:B------:R-:W-:Y:S02]  /*0350*/  @P0 IMAD.IADD R9, R9, 0x1, R3.reuse ;  /* 0x0000000109090824 */ /* 0x100fe400078e0203 */
[----:B------:R-:W-:-:S07]  /*0360*/  @P0 IMAD.IADD R0, R0, 0x1, R3 ;  /* 0x0000000100000824 */ /* 0x000fce00078e0203 */
.L_x_4:
[----:B------:R-:W-:Y:S05]  /*0370*/  BSYNC.RECONVERGENT B1 ;  /* 0x0000000000017941 */ /* 0x000fea0003800200 */
.L_x_3:
[----:B------:R-:W-:Y:S02]  /*0380*/  ISETP.GE.AND P0, PT, R0, R7, PT ;  /* 0x000000070000720c */ /* 0x000fe40003f06270 */
[----:B------:R-:W-:-:S13]  /*0390*/  ISETP.LE.AND P1, PT, R9, R16, PT ;  /* 0x000000100900720c */ /* 0x000fda0003f23270 */
[----:B------:R-:W-:Y:S05]  /*03a0*/  @!P0 BRA P1, `(.L_x_5) ;  /* 0xfffffffc00b48947 */ /* 0x000fea000083ffff */
.L_x_2:
[----:B------:R-:W-:Y:S05]  /*03b0*/  BSYNC.RECONVERGENT B0 ;  /* 0x0000000000007941 */ /* 0x000fea0003800200 */
.L_x_1:
[----:B------:R-:W0:Y:S01]  /*03c0*/  S2R R0, SR_LANEID ;  /* 0x0000000000007919 */ /* 0x000e220000000000 */
[----:B------:R-:W1:Y:S08]  /*03d0*/  REDUX.SUM UR6, R6 ;  /* 0x00000000060673c4 */ /* 0x000e70000000c000 */
[----:B------:R-:W2:Y:S01]  /*03e0*/  LDC.64 R2, c[0x0][0x398] ;  /* 0x0000e600ff027b82 */ /* 0x000ea20000000a00 */
[----:B------:R-:W-:-:S02]  /*03f0*/  VOTEU.ANY UR5, UPT, PT ;  /* 0x0000000000057886 */ /* 0x000fc400038e0100 */
[----:B------:R-:W-:Y:S01]  /*0400*/  UFLO.U32 UR5, UR5 ;  /* 0x00000005000572bd */ /* 0x000fe200080e0000 */
[----:B-1----:R-:W-:-:S05]  /*0410*/  MOV R5, UR6 ;  /* 0x0000000600057c02 */ /* 0x002fca0008000f00 */
[----:B0-----:R-:W-:-:S13]  /*0420*/  ISETP.EQ.U32.AND P0, PT, R0, UR5, PT ;  /* 0x0000000500007c0c */ /* 0x001fda000bf02070 */
[----:B--2---:R-:W-:Y:S01]  /*0430*/  @P0 REDG.E.ADD.STRONG.GPU desc[UR36][R2.64], R5 ;  /* 0x000000050200098e */ /* 0x004fe2000c12e124 */
[----:B------:R-:W-:Y:S05]  /*0440*/  EXIT ;  /* 0x000000000000794d */ /* 0x000fea0003800000 */
.L_x_0:
[----:B------:R-:W-:Y:S01]  /*0450*/  I2FP.F32.U32 R17, R16 ;  /* 0x0000001000117245 */ /* 0x000fe20000201000 */
[----:B------:R-:W0:Y:S01]  /*0460*/  LDCU.64 UR4, c[0x4][0x8] ;  /* 0x01000100ff0477ac */ /* 0x000e220008000a00 */
[----:B------:R-:W-:-:S03]  /*0470*/  MOV R0, 0x0 ;  /* 0x0000000000007802 */ /* 0x000fc60000000f00 */
[----:B------:R-:W-:Y:S01]  /*0480*/  FMUL R17, R17, 0.015625 ;  /* 0x3c80000011117820 */ /* 0x000fe20000400000 */
[----:B------:R1:W2:Y:S05]  /*0490*/  LDC.64 R2, c[0x4][R0] ;  /* 0x0100000000027b82 */ /* 0x0002aa0000000a00 */
[----:B------:R-:W3:Y:S01]  /*04a0*/  F2I.CEIL.NTZ R17, R17 ;  /* 0x0000001100117305 */ /* 0x000ee2000020b100 */
[----:B0-----:R-:W-:Y:S02]  /*04b0*/  IMAD.U32 R4, RZ, RZ, UR4 ;  /* 0x00000004ff047e24 */ /* 0x001fe4000f8e00ff */
[----:B------:R-:W-:Y:S01]  /*04c0*/  IMAD.U32 R5, RZ, RZ, UR5 ;  /* 0x00000005ff057e24 */ /* 0x000fe2000f8e00ff */
[----:B---3--:R1:W-:Y:S06]  /*04d0*/  STL.64 [R1], R16 ;  /* 0x0000001001007387 */ /* 0x0083ec0000100a00 */
[----:B------:R-:W-:-:S07]  /*04e0*/  LEPC R20, `(.L_x_6) ;  /* 0x000000001014794e */ /* 0x000fce0000000000 */
[----:B-12---:R-:W-:Y:S05]  /*04f0*/  CALL.ABS.NOINC R2 ;  /* 0x0000000002007343 */ /* 0x006fea0003c00000 */
.L_x_6:
[----:B------:R-:W-:-:S13]  /*0500*/  ISETP.GE.AND P0, PT, R17, 0x1, PT ;  /* 0x000000011100780c */ /* 0x000fda0003f06270 */
[----:B------:R-:W-:Y:S05]  /*0510*/  @!P0 BRA `(.L_x_7) ;  /* 0x0000000c000c8947 */ /* 0x000fea0003800000 */
[C---:B------:R-:W-:Y:S01]  /*0520*/  ISETP.GE.U32.AND P0, PT, R17.reuse, 0x4, PT ;  /* 0x000000041100780c */ /* 0x040fe20003f06070 */
[----:B------:R-:W-:Y:S01]  /*0530*/  IMAD.MOV.U32 R10, RZ, RZ, RZ ;  /* 0x000000ffff0a7224 */ /* 0x000fe200078e00ff */
[----:B------:R-:W-:-:S11]  /*0540*/  LOP3.LUT R0, R17, 0x3, RZ, 0xc0, !PT ;  /* 0x0000000311007812 */ /* 0x000fd600078ec0ff */
[----:B------:R-:W-:Y:S05]  /*0550*/  @!P0 BRA `(.L_x_8) ;  /* 0x0000000800a88947 */ /* 0x000fea0003800000 */
[----:B------:R-:W0:Y:S01]  /*0560*/  S2R R4, SR_CgaCtaId ;  /* 0x0000000000047919 */ /* 0x000e220000008800 */
[----:B------:R-:W1:Y:S01]  /*0570*/  LDC.64 R2, c[0x0][0x380] ;  /* 0x0000e000ff027b82 */ /* 0x000e620000000a00 */
[----:B------:R-:W-:Y:S01]  /*0580*/  LOP3.LUT R10, R17, 0x7ffffffc, RZ, 0xc0, !PT ;  /* 0x7ffffffc110a7812 */ /* 0x000fe200078ec0ff */
[----:B------:R-:W-:Y:S01]  /*0590*/  BSSY.RECONVERGENT B0, `(.L_x_8) ;  /* 0x00000a6000007945 */ /* 0x000fe20003800200 */
[----:B------:R-:W-:Y:S01]  /*05a0*/  MOV R11, 0x400 ;  /* 0x00000400000b7802 */ /* 0x000fe20000000f00 */
[----:B------:R-:W-:Y:S01]  /*05b0*/  IMAD.MOV.U32 R13, RZ, RZ, RZ ;  /* 0x000000ffff0d7224 */ /* 0x000fe200078e00ff */
[----:B------:R-:W-:-:S03]  /*05c0*/  ISETP.GT.AND P0, PT, R10, RZ, PT ;  /* 0x000000ff0a00720c */ /* 0x000fc60003f04270 */
[----:B------:R-:W-:-:S05]  /*05d0*/  VIADD R11, R11, 0x100 ;  /* 0x000001000b0b7836 */ /* 0x000fca0000000000 */
[----:B0-----:R-:W-:-:S05]  /*05e0*/  LEA R11, R4, R11, 0x18 ;  /* 0x0000000b040b7211 */ /* 0x001fca00078ec0ff */
[----:B------:R-:W-:Y:S05]  /*05f0*/  @!P0 BRA `(.L_x_9) ;  /* 0x0000000800248947 */ /* 0x000fea0003800000 */
[----:B------:R-:W-:Y:S02]  /*0600*/  IADD3 R4, PT, PT, R10, -R13, RZ ;  /* 0x8000000d0a047210 */ /* 0x000fe40007ffe0ff */
[----:B------:R-:W-:Y:S02]  /*0610*/  PLOP3.LUT P0, PT, PT, PT, PT, 0x80, 0x8 ;  /* 0x000000000008781c */ /* 0x000fe40003f0f070 */
[----:B------:R-:W-:-:S13]  /*0620*/  ISETP.GT.AND P1, PT, R4, 0xc, PT ;  /* 0x0000000c0400780c */ /* 0x000fda0003f24270 */
[----:B------:R-:W-:Y:S05]  /*0630*/  @!P1 BRA `(.L_x_10) ;  /* 0x0000000400509947 */ /* 0x000fea0003800000 */
[----:B------:R-:W0:Y:S01]  /*0640*/  LDC.64 R4, c[0x0][0x380] ;  /* 0x0000e000ff047b82 */ /* 0x000e220000000a00 */
[----:B------:R-:W-:Y:S01]  /*0650*/  BSSY.RECONVERGENT B1, `(.L_x_10) ;  /* 0x0000052000017945 */ /* 0x000fe20003800200 */
[----:B------:R-:W-:Y:S01]  /*0660*/  PLOP3.LUT P0, PT, PT, PT, PT, 0x8, 0x80 ;  /* 0x000000000080781c */ /* 0x000fe20003f0e170 */
[----:B------:R-:W-:-:S12]  /*0670*/  VIADD R12, R10, 0xfffffff4 ;  /* 0xfffffff40a0c7836 */ /* 0x000fd80000000000 */
.L_x_11:
[----:B------:R-:W-:-:S04]  /*0680*/  IMAD R15, R13, 0x40, R19 ;  /* 0x000000400d0f7824 */ /* 0x000fc800078e0213 */
[C---:B------:R-:W-:Y:S01]  /*0690*/  VIADD R9, R15.reuse, 0x40 ;  /* 0x000000400f097836 */ /* 0x040fe20000000000 */
[C---:B------:R-:W-:Y:S01]  /*06a0*/  IADD3 R21, PT, PT, R15.reuse, 0xc0, RZ ;  /* 0x000000c00f157810 */ /* 0x040fe20007ffe0ff */
[----:B------:R-:W-:Y:S01]  /*06b0*/  IMAD.IADD R7, R18, 0x1, R15 ;  /* 0x0000000112077824 */ /* 0x000fe200078e020f */
[-C--:B------:R-:W-:Y:S02]  /*06c0*/  ISETP.GT.AND P4, PT, R15, R16.reuse, PT ;  /* 0x000000100f00720c */ /* 0x080fe40003f84270 */
[-C--:B------:R-:W-:Y:S01]  /*06d0*/  ISETP.GT.AND P2, PT, R9, R16.reuse, PT ;  /* 0x000000100900720c */ /* 0x080fe20003f44270 */
[----:B------:R-:W-:Y:S01]  /*06e0*/  VIADD R9, R15, 0x80 ;  /* 0x000000800f097836 */ /* 0x000fe20000000000 */
[----:B------:R-:W-:Y:S01]  /*06f0*/  ISETP.GT.AND P3, PT, R21, R16, PT ;  /* 0x000000101500720c */ /* 0x000fe20003f64270 */
[----:B0-----:R-:W-:-:S03]  /*0700*/  IMAD.WIDE R6, R7, 0x4, R4 ;  /* 0x0000000407067825 */ /* 0x001fc600078e0204 */
[----:B------:R-:W-:-:S05]  /*0710*/  ISETP.GT.AND P1, PT, R9, R16, PT ;  /* 0x000000100900720c */ /* 0x000fca0003f24270 */
[----:B------:R-:W2:Y:S04]  /*0720*/  @!P4 LDG.E R8, desc[UR36][R6.64] ;  /* 0x000000240608c981 */ /* 0x000ea8000c1e1900 */
[----:B------:R-:W3:Y:S04]  /*0730*/  @!P2 LDG.E R26, desc[UR36][R6.64+0x100] ;  /* 0x00010024061aa981 */ /* 0x000ee8000c1e1900 */
[----:B------:R-:W4:Y:S04]  /*0740*/  @!P3 LDG.E R24, desc[UR36][R6.64+0x300] ;  /* 0x000300240618b981 */ /* 0x000f28000c1e1900 */
[----:B------:R0:W5:Y:S01]  /*0750*/  @!P1 LDG.E R14, desc[UR36][R6.64+0x200] ;  /* 0x00020024060e9981 */ /* 0x000162000c1e1900 */
[----:B------:R-:W-:-:S02]  /*0760*/  VIADD R9, R15, 0x140 ;  /* 0x000001400f097836 */ /* 0x000fc40000000000 */
[----:B------:R-:W-:-:S03]  /*0770*/  VIADD R21, R15, 0x100 ;  /* 0x000001000f157836 */ /* 0x000fc60000000000 */
[-C--:B------:R-:W-:Y:S01]  /*0780*/  ISETP.GT.AND P6, PT, R9, R16.reuse, PT ;  /* 0x000000100900720c */ /* 0x080fe20003fc4270 */
[----:B------:R-:W-:Y:S01]  /*0790*/  IMAD.IADD R9, R18, 0x1, R21 ;  /* 0x0000000112097824 */ /* 0x000fe200078e0215 */
[----:B------:R-:W-:Y:S01]  /*07a0*/  ISETP.GT.AND P5, PT, R21, R16, PT ;  /* 0x000000101500720c */ /* 0x000fe20003fa4270 */
[C---:B------:R-:W-:Y:S02]  /*07b0*/  IMAD R25, R15.reuse, 0x4, R11 ;  /* 0x000000040f197824 */ /* 0x040fe400078e020b */
[C---:B------:R-:W-:Y:S01]  /*07c0*/  VIADD R23, R15.reuse, 0x180 ;  /* 0x000001800f177836 */ /* 0x040fe20000000000 */
[----:B------:R-:W-:Y:S01]  /*07d0*/  IADD3 R27, PT, PT, R15, 0x1c0, RZ ;  /* 0x000001c00f1b7810 */ /* 0x000fe20007ffe0ff */
[----:B0-----:R-:W-:-:S04]  /*07e0*/  IMAD.WIDE R6, R9, 0x4, R4 ;  /* 0x0000000409067825 */ /* 0x001fc800078e0204 */
[----:B------:R-:W-:Y:S02]  /*07f0*/  VIADD R9, R15, 0x240 ;  /* 0x000002400f097836 */ /* 0x000fe40000000000 */
[----:B------:R-:W5:Y:S04]  /*0800*/  @!P6 LDG.E R22, desc[UR36][R6.64+0x100] ;  /* 0x000100240616e981 */ /* 0x000f68000c1e1900 */
[----:B------:R-:W5:Y:S04]  /*0810*/  @!P5 LDG.E R20, desc[UR36][R6.64] ;  /* 0x000000240614d981 */ /* 0x000f68000c1e1900 */
[----:B--2---:R0:W-:Y:S01]  /*0820*/  @!P4 STS [R25], R8 ;  /* 0x000000081900c388 */ /* 0x0041e20000000800 */
[----:B------:R-:W-:Y:S01]  /*0830*/  ISETP.GT.AND P4, PT, R23, R16, PT ;  /* 0x000000101700720c */ /* 0x000fe20003f84270 */
[----:B------:R-:W-:-:S02]  /*0840*/  VIADD R23, R15, 0x200 ;  /* 0x000002000f177836 */ /* 0x000fc40000000000 */
[----:B---3--:R2:W-:Y:S01]  /*0850*/  @!P2 STS [R25+0x100], R26 ;  /* 0x0001001a1900a388 */ /* 0x0085e20000000800 */
[----:B------:R-:W-:-:S03]  /*0860*/  ISETP.GT.AND P2, PT, R27, R16, PT ;  /* 0x000000101b00720c */ /* 0x000fc60003f44270 */
[----:B----4-:R3:W-:Y:S01]  /*0870*/  @!P3 STS [R25+0x300], R24 ;  /* 0x000300181900b388 */ /* 0x0107e20000000800 */
[-C--:B------:R-:W-:Y:S01]  /*0880*/  ISETP.GT.AND P3, PT, R9, R16.reuse, PT ;  /* 0x000000100900720c */ /* 0x080fe20003f64270 */
[----:B------:R-:W-:Y:S02]  /*0890*/  IMAD.IADD R9, R18, 0x1, R23 ;  /* 0x0000000112097824 */ /* 0x000fe400078e0217 */
[----:B-----5:R4:W-:Y:S01]  /*08a0*/  @!P1 STS [R25+0x200], R14 ;  /* 0x0002000e19009388 */ /* 0x0209e20000000800 */
[----:B------:R-:W-:Y:S01]  /*08b0*/  ISETP.GT.AND P1, PT, R23, R16, PT ;  /* 0x000000101700720c */ /* 0x000fe20003f24270 */
[----:B0-----:R-:W-:Y:S02]  /*08c0*/  IMAD.WIDE R8, R9, 0x4, R4 ;  /* 0x0000000409087825 */ /* 0x001fe400078e0204 */
[----:B--2---:R-:W2:Y:S04]  /*08d0*/  @!P4 LDG.E R26, desc[UR36][R6.64+0x200] ;  /* 0x00020024061ac981 */ /* 0x004ea8000c1e1900 */
[----:B------:R0:W5:Y:S04]  /*08e0*/  @!P2 LDG.E R29, desc[UR36][R6.64+0x300] ;  /* 0x00030024061da981 */ /* 0x000168000c1e1900 */
[----:B------:R-:W5:Y:S04]  /*08f0*/  @!P3 LDG.E R28, desc[UR36][R8.64+0x100] ;  /* 0x00010024081cb981 */ /* 0x000f68000c1e1900 */
[----:B------:R-:W5:Y:S01]  /*0900*/  @!P1 LDG.E R27, desc[UR36][R8.64] ;  /* 0x00000024081b9981 */ /* 0x000f62000c1e1900 */
[----:B---3--:R-:W-:-:S02]  /*0910*/  IMAD R24, R21, 0x4, R11 ;  /* 0x0000000415187824 */ /* 0x008fc400078e020b */
[C---:B------:R-:W-:Y:S01]  /*0920*/  VIADD R21, R15.reuse, 0x280 ;  /* 0x000002800f157836 */ /* 0x040fe20000000000 */
[C---:B----4-:R-:W-:Y:S01]  /*0930*/  IADD3 R25, PT, PT, R15.reuse, 0x2c0, RZ ;  /* 0x000002c00f197810 */ /* 0x050fe20007ffe0ff */
[----:B------:R-:W-:Y:S01]  /*0940*/  VIADD R14, R15, 0x340 ;  /* 0x000003400f0e7836 */ /* 0x000fe20000000000 */
[----:B------:R3:W-:Y:S02]  /*0950*/  @!P5 STS [R24], R20 ;  /* 0x000000141800d388 */ /* 0x0007e40000000800 */
[----:B------:R-:W-:Y:S01]  /*0960*/  ISETP.GT.AND P5, PT, R21, R16, PT ;  /* 0x000000101500720c */ /* 0x000fe20003fa4270 */
[----:B0-----:R-:W-:Y:S02]  /*0970*/  VIADD R7, R15, 0x380 ;  /* 0x000003800f077836 */ /* 0x001fe40000000000 */
[----:B------:R-:W-:Y:S02]  /*0980*/  IMAD R23, R23, 0x4, R11 ;  /* 0x0000000417177824 */ /* 0x000fe400078e020b */
[----:B------:R-:W-:-:S02]  /*0990*/  VIADD R21, R15, 0x300 ;  /* 0x000003000f157836 */ /* 0x000fc40000000000 */
[----:B------:R-:W-:Y:S01]  /*09a0*/  VIADD R15, R15, 0x3c0 ;  /* 0x000003c00f0f7836 */ /* 0x000fe20000000000 */
[----:B------:R0:W-:Y:S01]  /*09b0*/  @!P6 STS [R24+0x100], R22 ;  /* 0x000100161800e388 */ /* 0x0001e20000000800 */
[----:B------:R-:W-:-:S13]  /*09c0*/  ISETP.GT.AND P6, PT, R25, R16, PT ;  /* 0x000000101900720c */ /* 0x000fda0003fc4270 */
[----:B---3--:R-:W3:Y:S04]  /*09d0*/  @!P6 LDG.E R20, desc[UR36][R8.64+0x300] ;  /* 0x000300240814e981 */ /* 0x008ee8000c1e1900 */
[----:B--2---:R-:W-:Y:S01]  /*09e0*/  @!P4 STS [R24+0x200], R26 ;  /* 0x0002001a1800c388 */ /* 0x004fe20000000800 */
[----:B------:R-:W-:-:S03]  /*09f0*/  ISETP.GT.AND P4, PT, R14, R16, PT ;  /* 0x000000100e00720c */ /* 0x000fc60003f84270 */
[----:B-----5:R2:W-:Y:S01]  /*0a00*/  @!P2 STS [R24+0x300], R29 ;  /* 0x0003001d1800a388 */ /* 0x0205e20000000800 */
[----:B------:R-:W-:-:S03]  /*0a10*/  ISETP.GT.AND P2, PT, R7, R16, PT ;  /* 0x000000100700720c */ /* 0x000fc60003f44270 */
[----:B------:R4:W-:Y:S01]  /*0a20*/  @!P3 STS [R23+0x100], R28 ;  /* 0x0001001c1700b388 */ /* 0x0009e20000000800 */
[-C--:B------:R-:W-:Y:S02]  /*0a30*/  ISETP.GT.AND P3, PT, R15, R16.reuse, PT ;  /* 0x000000100f00720c */ /* 0x080fe40003f64270 */
[----:B------:R-:W-:Y:S01]  /*0a40*/  IADD3 R7, PT, PT, R18, R21, RZ ;  /* 0x0000001512077210 */ /* 0x000fe20007ffe0ff */
[----:B------:R4:W-:Y:S01]  /*0a50*/  @!P1 STS [R23], R27 ;  /* 0x0000001b17009388 */ /* 0x0009e20000000800 */
[----:B------:R-:W-:-:S03]  /*0a60*/  ISETP.GT.AND P1, PT, R21, R16, PT ;  /* 0x000000101500720c */ /* 0x000fc60003f24270 */
[----:B------:R-:W-:Y:S01]  /*0a70*/  IMAD.WIDE R6, R7, 0x4, R4 ;  /* 0x0000000407067825 */ /* 0x000fe200078e0204 */
[----:B------:R-:W5:Y:S04]  /*0a80*/  @!P5 LDG.E R14, desc[UR36][R8.64+0x200] ;  /* 0x00020024080ed981 */ /* 0x000f68000c1e1900 */
[----:B0-----:R-:W4:Y:S04]  /*0a90*/  @!P4 LDG.E R22, desc[UR36][R6.64+0x100] ;  /* 0x000100240616c981 */ /* 0x001f28000c1e1900 */
[----:B--2---:R-:W2:Y:S04]  /*0aa0*/  @!P2 LDG.E R24, desc[UR36][R6.64+0x200] ;  /* 0x000200240618a981 */ /* 0x004ea8000c1e1900 */
[----:B------:R-:W2:Y:S04]  /*0ab0*/  @!P3 LDG.E R25, desc[UR36][R6.64+0x300] ;  /* 0x000300240619b981 */ /* 0x000ea8000c1e1900 */
[----:B------:R-:W2:Y:S01]  /*0ac0*/  @!P1 LDG.E R15, desc[UR36][R6.64] ;  /* 0x00000024060f9981 */ /* 0x000ea2000c1e1900 */
[----:B------:R-:W-:-:S02]  /*0ad0*/  IMAD R21, R21, 0x4, R11 ;  /* 0x0000000415157824 */ /* 0x000fc400078e020b */
[----:B------:R-:W-:Y:S01]  /*0ae0*/  VIADD R13, R13, 0x10 ;  /* 0x000000100d0d7836 */ /* 0x000fe20000000000 */
[----:B---3--:R3:W-:Y:S04]  /*0af0*/  @!P6 STS [R23+0x300], R20 ;  /* 0x000300141700e388 */ /* 0x0087e80000000800 */
[----:B-----5:R3:W-:Y:S04]  /*0b00*/  @!P5 STS [R23+0x200], R14 ;  /* 0x0002000e1700d388 */ /* 0x0207e80000000800 */
[----:B----4-:R3:W-:Y:S04]  /*0b10*/  @!P4 STS [R21+0x100], R22 ;  /* 0x000100161500c388 */ /* 0x0107e80000000800 */
[----:B--2---:R3:W-:Y:S04]  /*0b20*/  @!P2 STS [R21+0x200], R24 ;  /* 0x000200181500a388 */ /* 0x0047e80000000800 */
[----:B------:R3:W-:Y:S04]  /*0b30*/  @!P3 STS [R21+0x300], R25 ;  /* 0x000300191500b388 */ /* 0x0007e80000000800 */
[----:B------:R3:W-:Y:S01]  /*0b40*/  @!P1 STS [R21], R15 ;  /* 0x0000000f15009388 */ /* 0x0007e20000000800 */
[----:B------:R-:W-:-:S13]  /*0b50*/  ISETP.GE.AND P1, PT, R13, R12, PT ;  /* 0x0000000c0d00720c */ /* 0x000fda0003f26270 */
[----:B---3--:R-:W-:Y:S05]  /*0b60*/  @!P1 BRA `(.L_x_11) ;  /* 0xfffffff800c49947 */ /* 0x008fea000383ffff */
[----:B------:R-:W-:Y:S05]  /*0b70*/  BSYNC.RECONVERGENT B1 ;  /* 0x0000000000017941 */ /* 0x000fea0003800200 */
.L_x_10:
[----:B------:R-:W-:Y:S01]  /*0b80*/  IMAD.IADD R4, R10, 0x1, -R13 ;  /* 0x000000010a047824 */ /* 0x000fe200078e0a0d */
[----:B------:R-:W-:Y:S04]  /*0b90*/  BSSY.RECONVERGENT B1, `(.L_x_12) ;  /* 0x000002d000017945 */ /* 0x000fe80003800200 */
[----:B------:R-:W-:-:S13]  /*0ba0*/  ISETP.GT.AND P1, PT, R4, 0x4, PT ;  /* 0x000000040400780c */ /* 0x000fda0003f24270 */
[----:B------:R-:W-:Y:S05]  /*0bb0*/  @!P1 BRA `(.L_x_13) ;  /* 0x0000000000a89947 */ /* 0x000fea0003800000 */
[----:B------:R-:W0:Y:S01]  /*0bc0*/  LDC.64 R4, c[0x0][0x380] ;  /* 0x0000e000ff047b82 */ /* 0x000e220000000a00 */
[----:B------:R-:W-:-:S04]  /*0bd0*/  IMAD R25, R13, 0x40, R19 ;  /* 0x000000400d197824 */ /* 0x000fc800078e0213 */
[----:B------:R-:W-:Y:S01]  /*0be0*/  IMAD.IADD R7, R18, 0x1, R25 ;  /* 0x0000000112077824 */ /* 0x000fe200078e0219 */
[----:B------:R-:W-:-:S03]  /*0bf0*/  ISETP.GT.AND P6, PT, R25, R16, PT ;  /* 0x000000101900720c */ /* 0x000fc60003fc4270 */
[----:B0-----:R-:W-:-:S10]  /*0c00*/  IMAD.WIDE R6, R7, 0x4, R4 ;  /* 0x0000000407067825 */ /* 0x001fd400078e0204 */
[----:B------:R-:W2:Y:S01]  /*0c10*/  @!P6 LDG.E R15, desc[UR36][R6.64] ;  /* 0x00000024060fe981 */ /* 0x000ea2000c1e1900 */
[----:B------:R-:W-:Y:S01]  /*0c20*/  IADD3 R8, PT, PT, R13, 0x4, RZ ;  /* 0x000000040d087810 */ /* 0x000fe20007ffe0ff */
[C---:B------:R-:W-:Y:S02]  /*0c30*/  VIADD R13, R25.reuse, 0x40 ;  /* 0x00000040190d7836 */ /* 0x040fe40000000000 */
[----:B------:R-:W-:Y:S02]  /*0c40*/  VIADD R21, R25, 0x80 ;  /* 0x0000008019157836 */ /* 0x000fe40000000000 */
[----:B------:R-:W-:Y:S01]  /*0c50*/  IMAD R9, R8, 0x40, R19 ;  /* 0x0000004008097824 */ /* 0x000fe200078e0213 */
[-C--:B------:R-:W-:Y:S01]  /*0c60*/  ISETP.GT.AND P5, PT, R13, R16.reuse, PT ;  /* 0x000000100d00720c */ /* 0x080fe20003fa4270 */
[----:B------:R-:W-:Y:S01]  /*0c70*/  VIADD R23, R25, 0xc0 ;  /* 0x000000c019177836 */ /* 0x000fe20000000000 */
[-C--:B------:R-:W-:Y:S01]  /*0c80*/  ISETP.GT.AND P4, PT, R21, R16.reuse, PT ;  /* 0x000000101500720c */ /* 0x080fe20003f84270 */
[C---:B------:R-:W-:Y:S01]  /*0c90*/  VIADD R13, R9.reuse, 0x40 ;  /* 0x00000040090d7836 */ /* 0x040fe20000000000 */
[-C--:B------:R-:W-:Y:S01]  /*0ca0*/  ISETP.GT.AND P2, PT, R9, R16.reuse, PT ;  /* 0x000000100900720c */ /* 0x080fe20003f44270 */
[----:B------:R-:W-:Y:S01]  /*0cb0*/  IMAD R12, R25, 0x4, R11 ;  /* 0x00000004190c7824 */ /* 0x000fe200078e020b */
[----:B------:R-:W-:-:S02]  /*0cc0*/  ISETP.GT.AND P3, PT, R23, R16, PT ;  /* 0x000000101700720c */ /* 0x000fc40003f64270 */
[----:B------:R-:W-:Y:S01]  /*0cd0*/  ISETP.GT.AND P1, PT, R13, R16, PT ;  /* 0x000000100d00720c */ /* 0x000fe20003f24270 */
[C---:B------:R-:W-:Y:S01]  /*0ce0*/  VIADD R13, R9.reuse, 0xc0 ;  /* 0x000000c0090d7836 */ /* 0x040fe20000000000 */
[----:B------:R-:W-:-:S04]  /*0cf0*/  IADD3 R21, PT, PT, R9, 0x80, RZ ;  /* 0x0000008009157810 */ /* 0x000fc80007ffe0ff */
[-C--:B------:R-:W-:Y:S01]  /*0d00*/  ISETP.GT.AND P0, PT, R21, R16.reuse, PT ;  /* 0x000000101500720c */ /* 0x080fe20003f04270 */
[----:B------:R-:W3:Y:S04]  /*0d10*/  @!P4 LDG.E R23, desc[UR36][R6.64+0x200] ;  /* 0x000200240617c981 */ /* 0x000ee8000c1e1900 */
[----:B------:R-:W4:Y:S04]  /*0d20*/  @!P5 LDG.E R21, desc[UR36][R6.64+0x100] ;  /* 0x000100240615d981 */ /* 0x000f28000c1e1900 */
[----:B------:R-:W5:Y:S04]  /*0d30*/  @!P3 LDG.E R25, desc[UR36][R6.64+0x300] ;  /* 0x000300240619b981 */ /* 0x000f68000c1e1900 */
[----:B--2---:R0:W-:Y:S01]  /*0d40*/  @!P6 STS [R12], R15 ;  /* 0x0000000f0c00e388 */ /* 0x0041e20000000800 */
[----:B------:R-:W-:Y:S01]  /*0d50*/  ISETP.GT.AND P6, PT, R13, R16, PT ;  /* 0x000000100d00720c */ /* 0x000fe20003fc4270 */
[----:B------:R-:W-:-:S04]  /*0d60*/  IMAD.IADD R13, R18, 0x1, R9 ;  /* 0x00000001120d7824 */ /* 0x000fc800078e0209 */
[----:B------:R-:W-:-:S05]  /*0d70*/  IMAD.WIDE R4, R13, 0x4, R4 ;  /* 0x000000040d047825 */ /* 0x000fca00078e0204 */
[----:B------:R-:W2:Y:S04]  /*0d80*/  @!P2 LDG.E R14, desc[UR36][R4.64] ;  /* 0x00000024040ea981 */ /* 0x000ea8000c1e1900 */
[----:B------:R-:W2:Y:S04]  /*0d90*/  @!P1 LDG.E R20, desc[UR36][R4.64+0x100] ;  /* 0x0001002404149981 */ /* 0x000ea8000c1e1900 */
[----:B------:R-:W2:Y:S04]  /*0da0*/  @!P6 LDG.E R24, desc[UR36][R4.64+0x300] ;  /* 0x000300240418e981 */ /* 0x000ea8000c1e1900 */
[----:B------:R-:W2:Y:S01]  /*0db0*/  @!P0 LDG.E R22, desc[UR36][R4.64+0x200] ;  /* 0x0002002404168981 */ /* 0x000ea2000c1e1900 */
[----:B------:R-:W-:-:S03]  /*0dc0*/  IMAD R9, R9, 0x4, R11 ;  /* 0x0000000409097824 */ /* 0x000fc600078e020b */
[----:B----4-:R0:W-:Y:S04]  /*0dd0*/  @!P5 STS [R12+0x100], R21 ;  /* 0x000100150c00d388 */ /* 0x0101e80000000800 */
[----:B---3--:R0:W-:Y:S04]  /*0de0*/  @!P4 STS [R12+0x200], R23 ;  /* 0x000200170c00c388 */ /* 0x0081e80000000800 */
[----:B-----5:R0:W-:Y:S01]  /*0df0*/  @!P3 STS [R12+0x300], R25 ;  /* 0x000300190c00b388 */ /* 0x0201e20000000800 */
[----:B------:R-:W-:-:S03]  /*0e00*/  VIADD R13, R8, 0x4 ;  /* 0x00000004080d7836 */ /* 0x000fc60000000000 */
[----:B--2---:R0:W-:Y:S04]  /*0e10*/  @!P2 STS [R9], R14 ;  /* 0x0000000e0900a388 */ /* 0x0041e80000000800 */
[----:B------:R0:W-:Y:S04]  /*0e20*/  @!P1 STS [R9+0x100], R20 ;  /* 0x0001001409009388 */ /* 0x0001e80000000800 */
[----:B------:R0:W-:Y:S04]  /*0e30*/  @!P6 STS [R9+0x300], R24 ;  /* 0x000300180900e388 */ /* 0x0001e80000000800 */
[----:B------:R0:W-:Y:S01]  /*0e40*/  @!P0 STS [R9+0x200], R22 ;  /* 0x0002001609008388 */ /* 0x0001e20000000800 */
[----:B------:R-:W-:-:S13]  /*0e50*/  PLOP3.LUT P0, PT, PT, PT, PT, 0x8, 0x80 ;  /* 0x000000000080781c */ /* 0x000fda0003f0e170 */
.L_x_13:
[----:B------:R-:W-:Y:S05]  /*0e60*/  BSYNC.RECONVERGENT B1 ;  /* 0x0000000000017941 */ /* 0x000fea0003800200 */
.L_x_12:
[----:B------:R-:W-:-:S13]  /*0e70*/  ISETP.NE.OR P0, PT, R13, R10, P0 ;  /* 0x0000000a0d00720c */ /* 0x000fda0000705670 */
[----:B------:R-:W-:Y:S05]  /*0e80*/  @!P0 BRA `(.L_x_14) ;  /* 0x0000000000588947 */ /* 0x000fea0003800000 */
.L_x_9:
[----:B0-2---:R-:W-:-:S04]  /*0e90*/  LEA R15, R13, R19, 0x6 ;  /* 0x000000130d0f7211 */ /* 0x005fc800078e30ff */
[CC--:B------:R-:W-:Y:S01]  /*0ea0*/  ISETP.GT.AND P0, PT, R15.reuse, R16.reuse, PT ;  /* 0x000000100f00720c */ /* 0x0c0fe20003f04270 */
[C---:B------:R-:W-:Y:S02]  /*0eb0*/  VIADD R5, R15.reuse, 0x40 ;  /* 0x000000400f057836 */ /* 0x040fe40000000000 */
[C---:B------:R-:W-:Y:S02]  /*0ec0*/  VIADD R7, R15.reuse, 0x80 ;  /* 0x000000800f077836 */ /* 0x040fe40000000000 */
[----:B------:R-:W-:Y:S01]  /*0ed0*/  VIADD R9, R15, 0xc0 ;  /* 0x000000c00f097836 */ /* 0x000fe20000000000 */
[-C--:B------:R-:W-:Y:S01]  /*0ee0*/  ISETP.GT.AND P1, PT, R5, R16.reuse, PT ;  /* 0x000000100500720c */ /* 0x080fe20003f24270 */
[----:B------:R-:W-:Y:S01]  /*0ef0*/  IMAD.IADD R5, R18, 0x1, R15 ;  /* 0x0000000112057824 */ /* 0x000fe200078e020f */
[-C--:B------:R-:W-:Y:S02]  /*0f00*/  ISETP.GT.AND P2, PT, R7, R16.reuse, PT ;  /* 0x000000100700720c */ /* 0x080fe40003f44270 */
[----:B------:R-:W-:Y:S01]  /*0f10*/  ISETP.GT.AND P3, PT, R9, R16, PT ;  /* 0x000000100900720c */ /* 0x000fe20003f64270 */
[----:B-1----:R-:W-:-:S05]  /*0f20*/  IMAD.WIDE R4, R5, 0x4, R2 ;  /* 0x0000000405047825 */ /* 0x002fca00078e0202 */
[----:B------:R-:W2:Y:S04]  /*0f30*/  @!P0 LDG.E R6, desc[UR36][R4.64] ;  /* 0x0000002404068981 */ /* 0x000ea8000c1e1900 */
[----:B------:R-:W3:Y:S04]  /*0f40*/  @!P1 LDG.E R7, desc[UR36][R4.64+0x100] ;  /* 0x0001002404079981 */ /* 0x000ee8000c1e1900 */
[----:B------:R-:W4:Y:S04]  /*0f50*/  @!P2 LDG.E R8, desc[UR36][R4.64+0x200] ;  /* 0x000200240408a981 */ /* 0x000f28000c1e1900 */
[----:B------:R-:W5:Y:S01]  /*0f60*/  @!P3 LDG.E R9, desc[UR36][R4.64+0x300] ;  /* 0x000300240409b981 */ /* 0x000f62000c1e1900 */
[----:B------:R-:W-:Y:S01]  /*0f70*/  IMAD R15, R15, 0x4, R11 ;  /* 0x000000040f0f7824 */ /* 0x000fe200078e020b */
[----:B------:R-:W-:-:S04]  /*0f80*/  IADD3 R13, PT, PT, R13, 0x4, RZ ;  /* 0x000000040d0d7810 */ /* 0x000fc80007ffe0ff */
[----:B--2---:R2:W-:Y:S01]  /*0f90*/  @!P0 STS [R15], R6 ;  /* 0x000000060f008388 */ /* 0x0045e20000000800 */
[----:B------:R-:W-:-:S03]  /*0fa0*/  ISETP.NE.AND P0, PT, R13, R10, PT ;  /* 0x0000000a0d00720c */ /* 0x000fc60003f05270 */
[----:B---3--:R2:W-:Y:S04]  /*0fb0*/  @!P1 STS [R15+0x100], R7 ;  /* 0x000100070f009388 */ /* 0x0085e80000000800 */
[----:B----4-:R2:W-:Y:S04]  /*0fc0*/  @!P2 STS [R15+0x200], R8 ;  /* 0x000200080f00a388 */ /* 0x0105e80000000800 */
[----:B-----5:R2:W-:Y:S02]  /*0fd0*/  @!P3 STS [R15+0x300], R9 ;  /* 0x000300090f00b388 */ /* 0x0205e40000000800 */
[----:B------:R-:W-:Y:S05]  /*0fe0*/  @P0 BRA `(.L_x_9) ;  /* 0xfffffffc00a80947 */ /* 0x000fea000383ffff */
.L_x_14:
[----:B------:R-:W-:Y:S05]  /*0ff0*/  BSYNC.RECONVERGENT B0 ;  /* 0x0000000000007941 */ /* 0x000fea0003800200 */
.L_x_8:
[----:B------:R-:W-:-:S13]  /*1000*/  ISETP.NE.AND P0, PT, R0, RZ, PT ;  /* 0x000000ff0000720c */ /* 0x000fda0003f05270 */
[----:B------:R-:W-:Y:S05]  /*1010*/  @!P0 BRA `(.L_x_7) ;  /* 0x00000000004c8947 */ /* 0x000fea0003800000 */
[----:B------:R-:W3:Y:S01]  /*1020*/  S2UR UR5, SR_CgaCtaId ;  /* 0x00000000000579c3 */ /* 0x000ee20000008800 */
[----:B------:R-:W-:Y:S01]  /*1030*/  UMOV UR4, 0x400 ;  /* 0x0000040000047882 */ /* 0x000fe20000000000 */
[----:B--2---:R-:W-:Y:S01]  /*1040*/  IMAD R7, R10, 0x40, R19 ;  /* 0x000000400a077824 */ /* 0x004fe200078e0213 */
[----:B------:R-:W-:Y:S01]  /*1050*/  UIADD3 UR4, UPT, UPT, UR4, 0x100, URZ ;  /* 0x0000010004047890 */ /* 0x000fe2000fffe0ff */
[----:B------:R-:W-:Y:S02]  /*1060*/  IMAD.MOV R6, RZ, RZ, -R0 ;  /* 0x000000ffff067224 */ /* 0x000fe400078e0a00 */
[----:B0-----:R-:W-:Y:S02]  /*1070*/  IMAD.IADD R9, R18, 0x1, R7 ;  /* 0x0000000112097824 */ /* 0x001fe400078e0207 */
[----:B------:R-:W0:Y:S01]  /*1080*/  LDC.64 R4, c[0x0][0x380] ;  /* 0x0000e000ff047b82 */ /* 0x000e220000000a00 */
[----:B---3--:R-:W-:-:S06]  /*1090*/  ULEA UR4, UR5, UR4, 0x18 ;  /* 0x0000000405047291 */ /* 0x008fcc000f8ec0ff */
[----:B------:R-:W-:-:S07]  /*10a0*/  LEA R0, R7, UR4, 0x2 ;  /* 0x0000000407007c11 */ /* 0x000fce000f8e10ff */
.L_x_15:
[----:B------:R-:W-:Y:S01]  /*10b0*/  ISETP.GT.AND P0, PT, R7, R16, PT ;  /* 0x000000100700720c */ /* 0x000fe20003f04270 */
[----:B01----:R-:W-:-:S12]  /*10c0*/  IMAD.WIDE R2, R9, 0x4, R4 ;  /* 0x0000000409027825 */ /* 0x003fd800078e0204 */
[----:B------:R-:W2:Y:S01]  /*10d0*/  @!P0 LDG.E R3, desc[UR36][R2.64] ;  /* 0x0000002402038981 */ /* 0x000ea2000c1e1900 */
[----:B------:R-:W-:Y:S01]  /*10e0*/  VIADD R6, R6, 0x1 ;  /* 0x0000000106067836 */ /* 0x000fe20000000000 */
[----:B------:R-:W-:Y:S01]  /*10f0*/  IADD3 R9, PT, PT, R9, 0x40, RZ ;  /* 0x0000004009097810 */ /* 0x000fe20007ffe0ff */
[----:B------:R-:W-:Y:S01]  /*1100*/  VIADD R7, R7, 0x40 ;  /* 0x0000004007077836 */ /* 0x000fe20000000000 */
[----:B--2---:R0:W-:Y:S02]  /*1110*/  @!P0 STS [R0], R3 ;  /* 0x0000000300008388 */ /* 0x0041e40000000800 */
[----:B------:R-:W-:Y:S01]  /*1120*/  ISETP.NE.AND P0, PT, R6, RZ, PT ;  /* 0x000000ff0600720c */ /* 0x000fe20003f05270 */
[----:B0-----:R-:W-:-:S12]  /*1130*/  VIADD R0, R0, 0x100 ;  /* 0x0000010000007836 */ /* 0x001fd80000000000 */
[----:B------:R-:W-:Y:S05]  /*1140*/  @P0 BRA `(.L_x_15) ;  /* 0xfffffffc00d80947 */ /* 0x000fea000383ffff */
.L_x_7:
[----:B------:R-:W-:Y:S01]  /*1150*/  ISETP.GE.AND P0, PT, R17, 0x1, PT ;  /* 0x000000011100780c */ /* 0x000fe20003f06270 */
[----:B------:R-:W-:Y:S05]  /*1160*/  WARPSYNC.ALL ;  /* 0x0000000000007948 */ /* 0x000fea0003800000 */
[----:B------:R-:W-:Y:S07]  /*1170*/  BAR.SYNC.DEFER_BLOCKING 0x0 ;  /* 0x0000000000007b1d */ /* 0x000fee0000010000 */
[----:B------:R-:W-:Y:S05]  /*1180*/  @!P0 BRA `(.L_x_16) ;  /* 0x0000000000dc8947 */ /* 0x000fea0003800000 */
[----:B------:R-:W3:Y:S01]  /*1190*/  S2UR UR5, SR_CgaCtaId ;  /* 0x00000000000579c3 */ /* 0x000ee20000008800 */
[----:B------:R-:W-:Y:S01]  /*11a0*/  UMOV UR4, 0x400 ;  /* 0x0000040000047882 */ /* 0x000fe20000000000 */
[----:B--2---:R-:W-:Y:S01]  /*11b0*/  IMAD.MOV.U32 R6, RZ, RZ, RZ ;  /* 0x000000ffff067224 */ /* 0x004fe200078e00ff */
[----:B------:R-:W-:-:S04]  /*11c0*/  UIADD3 UR4, UPT, UPT, UR4, 0x100, URZ ;  /* 0x0000010004047890 */ /* 0x000fc8000fffe0ff */
[----:B---3--:R-:W-:-:S06]  /*11d0*/  ULEA UR5, UR5, UR4, 0x18 ;  /* 0x0000000405057291 */ /* 0x008fcc000f8ec0ff */
[----:B------:R-:W-:-:S07]  /*11e0*/  LEA R0, R19, UR5, 0x2 ;  /* 0x0000000513007c11 */ /* 0x000fce000f8e10ff */
.L_x_24:
[C---:B-1----:R-:W-:Y:S01]  /*11f0*/  IMAD R3, R6.reuse, 0x40, R19 ;  /* 0x0000004006037824 */ /* 0x042fe200078e0213 */
[----:B------:R-:W-:Y:S01]  /*1200*/  BSSY.RECONVERGENT B0, `(.L_x_17) ;  /* 0x000002e000007945 */ /* 0x000fe20003800200 */
[----:B------:R-:W-:-:S03]  /*1210*/  VIADD R6, R6, 0x1 ;  /* 0x0000000106067836 */ /* 0x000fc60000000000 */
[----:B------:R-:W-:Y:S02]  /*1220*/  ISETP.GT.AND P1, PT, R3, R16, PT ;  /* 0x000000100300720c */ /* 0x000fe40003f24270 */
[----:B------:R-:W-:-:S11]  /*1230*/  ISETP.NE.AND P0, PT, R6, R17, PT ;  /* 0x000000110600720c */ /* 0x000fd60003f05270 */
[----:B------:R-:W-:Y:S05]  /*1240*/  @P1 BRA `(.L_x_18) ;  /* 0x0000000000a41947 */ /* 0x000fea0003800000 */
[----:B------:R-:W1:Y:S01]  /*1250*/  LDS R5, [R0] ;  /* 0x0000000000057984 */ /* 0x000e620000000800 */
[----:B------:R-:W1:Y:S02]  /*1260*/  LDC.64 R2, c[0x0][0x388] ;  /* 0x0000e200ff027b82 */ /* 0x000e640000000a00 */
[----:B-1----:R-:W-:-:S05]  /*1270*/  IMAD.WIDE R2, R5, 0x4, R2 ;  /* 0x0000000405027825 */ /* 0x002fca00078e0202 */
[----:B------:R-:W2:Y:S04]  /*1280*/  LDG.E R4, desc[UR36][R2.64] ;  /* 0x0000002402047981 */ /* 0x000ea8000c1e1900 */
[----:B------:R-:W2:Y:S01]  /*1290*/  LDG.E R7, desc[UR36][R2.64+0x4] ;  /* 0x0000042402077981 */ /* 0x000ea2000c1e1900 */
[----:B------:R-:W-:Y:S01]  /*12a0*/  BSSY.RECONVERGENT B1, `(.L_x_19) ;  /* 0x000001b000017945 */ /* 0x000fe20003800200 */
[----:B0-----:R-:W-:Y:S01]  /*12b0*/  IMAD.MOV.U32 R9, RZ, RZ, RZ ;  /* 0x000000ffff097224 */ /* 0x001fe200078e00ff */
[----:B--2---:R-:W-:-:S13]  /*12c0*/  ISETP.GE.AND P1, PT, R4, R7, PT ;  /* 0x000000070400720c */ /* 0x004fda0003f26270 */
[----:B------:R-:W-:Y:S05]  /*12d0*/  @P1 BRA `(.L_x_20) ;  /* 0x00000000005c1947 */ /* 0x000fea0003800000 */
[----:B------:R-:W0:Y:S01]  /*12e0*/  LDC.64 R2, c[0x0][0x380] ;  /* 0x0000e000ff027b82 */ /* 0x000e220000000a00 */
[----:B------:R-:W-:Y:S01]  /*12f0*/  MOV R8, R4 ;  /* 0x0000000400087202 */ /* 0x000fe20000000f00 */
[----:B------:R-:W-:Y:S02]  /*1300*/  IMAD.MOV.U32 R11, RZ, RZ, RZ ;  /* 0x000000ffff0b7224 */ /* 0x000fe400078e00ff */
[----:B------:R-:W-:-:S07]  /*1310*/  IMAD.MOV.U32 R9, RZ, RZ, RZ ;  /* 0x000000ffff097224 */ /* 0x000fce00078e00ff */
.L_x_23:
        /* <DEDUP_REMOVED lines=11> */
[----:B------:R-:W-:-:S04]  /*13d0*/  @P1 SEL R4, RZ, 0x1, P2 ;  /* 0x00000001ff041807 */ /* 0x000fc80001000000 */
[----:B------:R-:W-:Y:S01]  /*13e0*/  @P1 IADD3 R9, PT, PT, R9, R4, RZ ;  /* 0x0000000409091210 */ /* 0x000fe20007ffe0ff */
[--C-:B------:R-:W-:Y:S02]  /*13f0*/  @P1 IMAD.IADD R11, R11, 0x1, R4.reuse ;  /* 0x000000010b0b1824 */ /* 0x100fe400078e0204 */
[----:B------:R-:W-:-:S07]  /*1400*/  @P1 IMAD.IADD R8, R8, 0x1, R4 ;  /* 0x0000000108081824 */ /* 0x000fce00078e0204 */
.L_x_22:
[----:B------:R-:W-:Y:S05]  /*1410*/  BSYNC.RECONVERGENT B2 ;  /* 0x0000000000027941 */ /* 0x000fea0003800200 */
.L_x_21:
[----:B------:R-:W-:Y:S02]  /*1420*/  ISETP.GE.AND P1, PT, R8, R7, PT ;  /* 0x000000070800720c */ /* 0x000fe40003f26270 */
[----:B------:R-:W-:-:S13]  /*1430*/  ISETP.LE.AND P2, PT, R11, R16, PT ;  /* 0x000000100b00720c */ /* 0x000fda0003f43270 */
[----:B------:R-:W-:Y:S05]  /*1440*/  @!P1 BRA P2, `(.L_x_23) ;  /* 0xfffffffc00b49947 */ /* 0x000fea000103ffff */
.L_x_20:
[----:B------:R-:W-:Y:S05]  /*1450*/  BSYNC.RECONVERGENT B1 ;  /* 0x0000000000017941 */ /* 0x000fea0003800200 */
.L_x_19:
[----:B------:R-:W0:Y:S01]  /*1460*/  S2R R4, SR_LANEID ;  /* 0x0000000000047919 */ /* 0x000e220000000000 */
[----:B------:R-:W1:Y:S08]  /*1470*/  REDUX.SUM UR6, R9 ;  /* 0x00000000090673c4 */ /* 0x000e70000000c000 */
[----:B------:R-:W2:Y:S01]  /*1480*/  LDC.64 R2, c[0x0][0x398] ;  /* 0x0000e600ff027b82 */ /* 0x000ea20000000a00 */
[----:B------:R-:W-:-:S02]  /*1490*/  VOTEU.ANY UR4, UPT, PT ;  /* 0x0000000000047886 */ /* 0x000fc400038e0100 */
[----:B------:R-:W-:Y:S01]  /*14a0*/  UFLO.U32 UR4, UR4 ;  /* 0x00000004000472bd */ /* 0x000fe200080e0000 */
[----:B-1----:R-:W-:-:S05]  /*14b0*/  IMAD.U32 R5, RZ, RZ, UR6 ;  /* 0x00000006ff057e24 */ /* 0x002fca000f8e00ff */
[----:B0-----:R-:W-:-:S13]  /*14c0*/  ISETP.EQ.U32.AND P1, PT, R4, UR4, PT ;  /* 0x0000000404007c0c */ /* 0x001fda000bf22070 */
[----:B--2---:R1:W-:Y:S02]  /*14d0*/  @P1 REDG.E.ADD.STRONG.GPU desc[UR36][R2.64], R5 ;  /* 0x000000050200198e */ /* 0x0043e4000c12e124 */
.L_x_18:
[----:B------:R-:W-:Y:S05]  /*14e0*/  BSYNC.RECONVERGENT B0 ;  /* 0x0000000000007941 */ /* 0x000fea0003800200 */
.L_x_17:
[----:B------:R-:W-:Y:S05]  /*14f0*/  @P0 BRA `(.L_x_24) ;  /* 0xfffffffc003c0947 */ /* 0x000fea000383ffff */
.L_x_16:
[----:B------:R-:W-:Y:S06]  /*1500*/  BAR.SYNC.DEFER_BLOCKING 0x0 ;  /* 0x0000000000007b1d */ /* 0x000fec0000010000 */
[----:B------:R-:W-:Y:S05]  /*1510*/  EXIT ;  /* 0x000000000000794d */ /* 0x000fea0003800000 */
.L_x_25:
[----:B------:R-:W-:-:S00]  /*1520*/  BRA `(.L_x_25) ;  /* 0xfffffffc00fc7947 */ /* 0x000fc0000383ffff */
[----:B------:R-:W-:-:S00]  /*1530*/  NOP ;  /* 0x0000000000007918 */ /* 0x000fc00000000000 */
        /* <DEDUP_REMOVED lines=12> */
.L_x_26:


//--------------------- .nv.global.init           --------------------------
	.section	.nv.global.init,"aw",@progbits
.nv.global.init:
	.type		$str,@object
	.size		$str,(.L_0 - $str)
$str:
        /*0000*/ 	.byte	0x73, 0x69, 0x7a, 0x65, 0x5f, 0x6c, 0x69, 0x73, 0x74, 0x20, 0x3a, 0x25, 0x64, 0x20, 0x2c, 0x20
        /*0010*/ 	.byte	0x4e, 0x20, 0x3a, 0x25, 0x64, 0x0a, 0x00
.L_0:


//--------------------- .nv.shared._Z13Find_TrianglePiS_iiS_ --------------------------
	.section	.nv.shared._Z13Find_TrianglePiS_iiS_,"aw",@nobits
	.sectionflags	@""
	.align	4
.nv.shared._Z13Find_TrianglePiS_iiS_:
	.zero		9472


//--------------------- .nv.shared.reserved.0     --------------------------
	.section	.nv.shared.reserved.0,"aw",@nobits
	.weak		__nv_reservedSMEM_offset_0_alias
	.size		__nv_reservedSMEM_offset_0_alias, 0, 64
	.other		__nv_reservedSMEM_offset_0_alias,@"STO_CUDA_RESERVED_SHARED STV_DEFAULT"
__nv_reservedSMEM_offset_0_alias:
	.zero		0
	.zero		64


//--------------------- .nv.constant0._Z13Find_TrianglePiS_iiS_ --------------------------
	.section	.nv.constant0._Z13Find_TrianglePiS_iiS_,"a",@progbits
	.sectionflags	@""
	.align	4
.nv.constant0._Z13Find_TrianglePiS_iiS_:
	.zero		928


//--------------------- SYMBOLS --------------------------

	.type		.nv.reservedSmem.offset0,@object
	.size		.nv.reservedSmem.offset0,0x4
	.type		.nv.reservedSmem.cap,@object
	.size		.nv.reservedSmem.cap,0x4
	.type		vprintf,@function
